	.headerflags	@"EF_CUDA_TEXMODE_UNIFIED EF_CUDA_64BIT_ADDRESS EF_CUDA_ACCELERATORS EF_CUDA_SM90 EF_CUDA_VIRTUAL_SM(EF_CUDA_SM90)"
	.elftype	@"ET_EXEC"


//--------------------- .nv.info                  --------------------------
	.section	.nv.info,"",@"SHT_CUDA_INFO"
	.align	4


	//----- nvinfo : EIATTR_REGCOUNT
	.align		4
        /*0000*/ 	.byte	0x04, 0x2f
        /*0002*/ 	.short	(.L_3 - .L_2)
	.align		4
.L_2:
        /*0004*/ 	.word	index@(triton_poi_fused__native_batch_norm_legit_no_training_relu_34)
        /*0008*/ 	.word	0x00000020


	//----- nvinfo : EIATTR_MIN_STACK_SIZE
	.align		4
.L_3:
        /*000c*/ 	.byte	0x04, 0x12
        /*000e*/ 	.short	(.L_5 - .L_4)
	.align		4
.L_4:
        /*0010*/ 	.word	index@(triton_poi_fused__native_batch_norm_legit_no_training_relu_34)
        /*0014*/ 	.word	0x00000000


	//----- nvinfo : EIATTR_FRAME_SIZE
	.align		4
.L_5:
        /*0018*/ 	.byte	0x04, 0x11
        /*001a*/ 	.short	(.L_7 - .L_6)
	.align		4
.L_6:
        /*001c*/ 	.word	index@(triton_poi_fused__native_batch_norm_legit_no_training_relu_34)
        /*0020*/ 	.word	0x00000000


	//----- nvinfo : EIATTR_MIN_STACK_SIZE
	.align		4
.L_7:
        /*0024*/ 	.byte	0x04, 0x12
        /*0026*/ 	.short	(.L_9 - .L_8)
	.align		4
.L_8:
        /*0028*/ 	.word	index@(triton_poi_fused__native_batch_norm_legit_no_training_relu_34)
        /*002c*/ 	.word	0x00000000
.L_9:


//--------------------- .nv.info.triton_poi_fused__native_batch_norm_legit_no_training_relu_34 --------------------------
	.section	.nv.info.triton_poi_fused__native_batch_norm_legit_no_training_relu_34,"",@"SHT_CUDA_INFO"
	.sectionflags	@""
	.align	4


	//----- nvinfo : EIATTR_CUDA_API_VERSION
	.align		4
        /*0000*/ 	.byte	0x04, 0x37
        /*0002*/ 	.short	(.L_11 - .L_10)
.L_10:
        /*0004*/ 	.word	0x0000007c


	//----- nvinfo : EIATTR_KPARAM_INFO
	.align		4
.L_11:
        /*0008*/ 	.byte	0x04, 0x17
        /*000a*/ 	.short	(.L_13 - .L_12)
.L_12:
        /*000c*/ 	.word	0x00000000
        /*0010*/ 	.short	0x0007
        /*0012*/ 	.short	0x0034
        /*0014*/ 	.byte	0x00, 0xf0, 0x11, 0x00


	//----- nvinfo : EIATTR_KPARAM_INFO
	.align		4
.L_13:
        /*0018*/ 	.byte	0x04, 0x17
        /*001a*/ 	.short	(.L_15 - .L_14)
.L_14:
        /*001c*/ 	.word	0x00000000
        /*0020*/ 	.short	0x0006
        /*0022*/ 	.short	0x0030
        /*0024*/ 	.byte	0x00, 0xf0, 0x11, 0x00


	//----- nvinfo : EIATTR_KPARAM_INFO
	.align		4
.L_15:
        /*0028*/ 	.byte	0x04, 0x17
        /*002a*/ 	.short	(.L_17 - .L_16)
.L_16:
        /*002c*/ 	.word	0x00000000
        /*0030*/ 	.short	0x0005
        /*0032*/ 	.short	0x0028
        /*0034*/ 	.byte	0x00, 0xf4, 0x21, 0x00


	//----- nvinfo : EIATTR_KPARAM_INFO
	.align		4
.L_17:
        /*0038*/ 	.byte	0x04, 0x17
        /*003a*/ 	.short	(.L_19 - .L_18)
.L_18:
        /*003c*/ 	.word	0x00000000
        /*0040*/ 	.short	0x0004
        /*0042*/ 	.short	0x0020
        /*0044*/ 	.byte	0x00, 0xf4, 0x21, 0x00


	//----- nvinfo : EIATTR_KPARAM_INFO
	.align		4
.L_19:
        /*0048*/ 	.byte	0x04, 0x17
        /*004a*/ 	.short	(.L_21 - .L_20)
.L_20:
        /*004c*/ 	.word	0x00000000
        /*0050*/ 	.short	0x0003
        /*0052*/ 	.short	0x0018
        /*0054*/ 	.byte	0x00, 0xf4, 0x21, 0x00


	//----- nvinfo : EIATTR_KPARAM_INFO
	.align		4
.L_21:
        /*0058*/ 	.byte	0x04, 0x17
        /*005a*/ 	.short	(.L_23 - .L_22)
.L_22:
        /*005c*/ 	.word	0x00000000
        /*0060*/ 	.short	0x0002
        /*0062*/ 	.short	0x0010
        /*0064*/ 	.byte	0x00, 0xf4, 0x21, 0x00


	//----- nvinfo : EIATTR_KPARAM_INFO
	.align		4
.L_23:
        /*0068*/ 	.byte	0x04, 0x17
        /*006a*/ 	.short	(.L_25 - .L_24)
.L_24:
        /*006c*/ 	.word	0x00000000
        /*0070*/ 	.short	0x0001
        /*0072*/ 	.short	0x0008
        /*0074*/ 	.byte	0x00, 0xf4, 0x21, 0x00


	//----- nvinfo : EIATTR_KPARAM_INFO
	.align		4
.L_25:
        /*0078*/ 	.byte	0x04, 0x17
        /*007a*/ 	.short	(.L_27 - .L_26)
.L_26:
        /*007c*/ 	.word	0x00000000
        /*0080*/ 	.short	0x0000
        /*0082*/ 	.short	0x0000
        /*0084*/ 	.byte	0x00, 0xf4, 0x21, 0x00


	//----- nvinfo : EIATTR_SPARSE_MMA_MASK
	.align		4
.L_27:
        /*0088*/ 	.byte	0x03, 0x50
        /*008a*/ 	.short	0x0000


	//----- nvinfo : EIATTR_MAXREG_COUNT
	.align		4
        /*008c*/ 	.byte	0x03, 0x1b
        /*008e*/ 	.short	0x00ff


	//----- nvinfo : EIATTR_EXIT_INSTR_OFFSETS
	.align		4
        /*0090*/ 	.byte	0x04, 0x1c
        /*0092*/ 	.short	(.L_29 - .L_28)


	//   ....[0]....
.L_28:
        /*0094*/ 	.word	0x000009b0


	//   ....[1]....
        /*0098*/ 	.word	0x000009d0


	//----- nvinfo : EIATTR_REQNTID
	.align		4
.L_29:
        /*009c*/ 	.byte	0x04, 0x10
        /*009e*/ 	.short	(.L_31 - .L_30)
.L_30:
        /*00a0*/ 	.word	0x00000080
        /*00a4*/ 	.word	0x00000001
        /*00a8*/ 	.word	0x00000001


	//----- nvinfo : EIATTR_CBANK_PARAM_SIZE
	.align		4
.L_31:
        /*00ac*/ 	.byte	0x03, 0x19
        /*00ae*/ 	.short	0x0038


	//----- nvinfo : EIATTR_PARAM_CBANK
	.align		4
        /*00b0*/ 	.byte	0x04, 0x0a
        /*00b2*/ 	.short	(.L_33 - .L_32)
	.align		4
.L_32:
        /*00b4*/ 	.word	index@(.nv.constant0.triton_poi_fused__native_batch_norm_legit_no_training_relu_34)
        /*00b8*/ 	.short	0x0210
        /*00ba*/ 	.short	0x0038


	//----- nvinfo : EIATTR_SW_WAR
	.align		4
.L_33:
        /*00bc*/ 	.byte	0x04, 0x36
        /*00be*/ 	.short	(.L_35 - .L_34)
.L_34:
        /*00c0*/ 	.word	0x00000008
.L_35:


//--------------------- .nv.callgraph             --------------------------
	.section	.nv.callgraph,"",@"SHT_CUDA_CALLGRAPH"
	.align	4
	.sectionentsize	8
	.align		4
        /*0000*/ 	.word	0x00000000
	.align		4
        /*0004*/ 	.word	0xffffffff
	.align		4
        /*0008*/ 	.word	0x00000000
	.align		4
        /*000c*/ 	.word	0xfffffffe
	.align		4
        /*0010*/ 	.word	0x00000000
	.align		4
        /*0014*/ 	.word	0xfffffffd
	.align		4
        /*0018*/ 	.word	0x00000000
	.align		4
        /*001c*/ 	.word	0xfffffffc


//--------------------- .nv.constant4             --------------------------
	.section	.nv.constant4,"a",@progbits
	.align	8
	.align		8
.nv.constant4:
        /*0000*/ 	.dword	_$_str
	.align		8
        /*0008*/ 	.dword	_$_str_$_2


//--------------------- .text.triton_poi_fused__native_batch_norm_legit_no_training_relu_34 --------------------------
	.section	.text.triton_poi_fused__native_batch_norm_legit_no_training_relu_34,"ax",@progbits
	.align	128
        .global         triton_poi_fused__native_batch_norm_legit_no_training_relu_34
        .type           triton_poi_fused__native_batch_norm_legit_no_training_relu_34,@function
        .size           triton_poi_fused__native_batch_norm_legit_no_training_relu_34,(.L_x_1 - triton_poi_fused__native_batch_norm_legit_no_training_relu_34)
        .other          triton_poi_fused__native_batch_norm_legit_no_training_relu_34,@"STO_CUDA_ENTRY STV_DEFAULT"
triton_poi_fused__native_batch_norm_legit_no_training_relu_34:
.text.triton_poi_fused__native_batch_norm_legit_no_training_relu_34:
[----:B------:R-:W0:Y:S01]  /*0000*/  LDC R1, c[0x0][0x28] ;  /* 0x00000a00ff017b82 */ /* 0x000e220000000800 */
[----:B------:R-:W1:Y:S07]  /*0010*/  S2R R2, SR_CTAID.Y ;  /* 0x0000000000027919 */ /* 0x000e6e0000002600 */
[----:B------:R-:W2:Y:S01]  /*0020*/  LDC.64 R8, c[0x0][0x220] ;  /* 0x00008800ff087b82 */ /* 0x000ea20000000a00 */
[----:B------:R-:W-:Y:S01]  /*0030*/  CS2R R10, SRZ ;  /* 0x00000000000a7805 */ /* 0x000fe2000001ff00 */
[----:B------:R-:W-:Y:S01]  /*0040*/  ULDC.64 UR4, c[0x0][0x208] ;  /* 0x0000820000047ab9 */ /* 0x000fe20000000a00 */
[----:B------:R-:W3:Y:S05]  /*0050*/  S2R R5, SR_CTAID.X ;  /* 0x0000000000057919 */ /* 0x000eea0000002500 */
[----:B------:R-:W4:Y:S01]  /*0060*/  LDC.64 R26, c[0x0][0x210] ;  /* 0x00008400ff1a7b82 */ /* 0x000f220000000a00 */
[----:B------:R-:W-:-:S07]  /*0070*/  HFMA2.MMA R23, -RZ, RZ, 1.625, 0 ;  /* 0x3e800000ff177435 */ /* 0x000fce00000001ff */
[----:B------:R-:W5:Y:S08]  /*0080*/  LDC.64 R12, c[0x0][0x228] ;  /* 0x00008a00ff0c7b82 */ /* 0x000f700000000a00 */
[----:B------:R-:W4:Y:S01]  /*0090*/  LDC.64 R20, c[0x0][0x218] ;  /* 0x00008600ff147b82 */ /* 0x000f220000000a00 */
[----:B-1----:R-:W-:-:S04]  /*00a0*/  SHF.L.U32 R2, R2, 0x1, RZ ;  /* 0x0000000102027819 */ /* 0x002fc800000006ff */
[C---:B------:R-:W-:Y:S01]  /*00b0*/  ISETP.GE.AND P0, PT, R2.reuse, 0x600, PT ;  /* 0x000006000200780c */ /* 0x040fe20003f06270 */
[----:B------:R-:W-:-:S05]  /*00c0*/  IMAD.HI R3, R2, 0x2aaaaaab, RZ ;  /* 0x2aaaaaab02037827 */ /* 0x000fca00078e02ff */
[----:B------:R-:W-:-:S04]  /*00d0*/  SHF.R.U32.HI R0, RZ, 0x1f, R3 ;  /* 0x0000001fff007819 */ /* 0x000fc80000011603 */
[----:B------:R-:W-:-:S05]  /*00e0*/  LEA.HI.SX32 R3, R3, R0, 0x1a ;  /* 0x0000000003037211 */ /* 0x000fca00078fd2ff */
[----:B------:R-:W-:-:S04]  /*00f0*/  IMAD R4, R3, -0x180, R2 ;  /* 0xfffffe8003047824 */ /* 0x000fc800078e0202 */
[----:B--2---:R-:W-:-:S05]  /*0100*/  IMAD.WIDE R8, R4, 0x4, R8 ;  /* 0x0000000404087825 */ /* 0x004fca00078e0208 */
[----:B------:R1:W2:Y:S01]  /*0110*/  @!P0 LDG.E.EL.64 R10, desc[UR4][R8.64] ;  /* 0x00000004080a8981 */ /* 0x0002a2000c2e1b00 */
[----:B---3--:R-:W-:Y:S01]  /*0120*/  SHF.L.U32 R5, R5, 0x9, RZ ;  /* 0x0000000905057819 */ /* 0x008fe200000006ff */
[----:B------:R-:W3:Y:S03]  /*0130*/  S2R R0, SR_TID.X ;  /* 0x0000000000007919 */ /* 0x000ee60000002100 */
[----:B------:R-:W-:Y:S02]  /*0140*/  ISETP.LT.AND P3, PT, R5, RZ, !P0 ;  /* 0x000000ff0500720c */ /* 0x000fe40004761270 */
[----:B-1----:R-:W-:Y:S02]  /*0150*/  CS2R R8, SRZ ;  /* 0x0000000000087805 */ /* 0x002fe4000001ff00 */
[----:B---3--:R-:W-:Y:S01]  /*0160*/  LOP3.LUT R7, R5, 0x7f, R0, 0xf8, !PT ;  /* 0x0000007f05077812 */ /* 0x008fe200078ef800 */
[----:B------:R-:W-:-:S03]  /*0170*/  IMAD R0, R3, 0x1b180, R4 ;  /* 0x0001b18003007824 */ /* 0x000fc600078e0204 */
[C---:B------:R-:W-:Y:S01]  /*0180*/  ISETP.GE.AND P1, PT, R7.reuse, 0x121, PT ;  /* 0x000001210700780c */ /* 0x040fe20003f26270 */
[----:B------:R-:W-:-:S03]  /*0190*/  IMAD R15, R7, 0x180, R0 ;  /* 0x00000180070f7824 */ /* 0x000fc600078e0200 */
[----:B------:R-:W-:Y:S01]  /*01a0*/  ISETP.LT.AND P2, PT, R2, 0x600, !P1 ;  /* 0x000006000200780c */ /* 0x000fe20004f41270 */
[----:B----4-:R-:W-:Y:S01]  /*01b0*/  IMAD.WIDE R16, R15, 0x4, R26 ;  /* 0x000000040f107825 */ /* 0x010fe200078e021a */
[----:B------:R-:W-:Y:S02]  /*01c0*/  LOP3.LUT R22, R7, 0x100, RZ, 0xfc, !PT ;  /* 0x0000010007167812 */ /* 0x000fe400078efcff */
[----:B------:R-:W-:Y:S02]  /*01d0*/  IADD3 R19, R15, 0x24000, RZ ;  /* 0x000240000f137810 */ /* 0x000fe40007ffe0ff */
[----:B------:R-:W-:-:S03]  /*01e0*/  IADD3 R29, R15, 0xc000, RZ ;  /* 0x0000c0000f1d7810 */ /* 0x000fc60007ffe0ff */
[----:B------:R-:W-:-:S04]  /*01f0*/  IMAD.WIDE R18, R19, 0x4, R26 ;  /* 0x0000000413127825 */ /* 0x000fc800078e021a */
[----:B------:R1:W3:Y:S01]  /*0200*/  @P2 LDG.E.EL.64 R8, desc[UR4][R16.64] ;  /* 0x0000000410082981 */ /* 0x0002e2000c2e1b00 */
[----:B------:R-:W-:Y:S01]  /*0210*/  IMAD.WIDE R28, R29, 0x4, R26 ;  /* 0x000000041d1c7825 */ /* 0x000fe200078e021a */
[----:B-1----:R-:W-:-:S05]  /*0220*/  IADD3 R17, R15, 0x18000, RZ ;  /* 0x000180000f117810 */ /* 0x002fca0007ffe0ff */
[----:B------:R-:W-:Y:S01]  /*0230*/  IMAD.WIDE R26, R17, 0x4, R26 ;  /* 0x00000004111a7825 */ /* 0x000fe200078e021a */
[----:B------:R-:W-:Y:S02]  /*0240*/  CS2R R16, SRZ ;  /* 0x0000000000107805 */ /* 0x000fe4000001ff00 */
[----:B------:R-:W-:Y:S01]  /*0250*/  CS2R R14, SRZ ;  /* 0x00000000000e7805 */ /* 0x000fe2000001ff00 */
[----:B--2---:R-:W-:Y:S01]  /*0260*/  FADD R24, R10, 0.0010000000474974513054 ;  /* 0x3a83126f0a187421 */ /* 0x004fe20000000000 */
[----:B------:R-:W-:Y:S01]  /*0270*/  FADD R6, R11, 0.0010000000474974513054 ;  /* 0x3a83126f0b067421 */ /* 0x000fe20000000000 */
[----:B------:R-:W-:-:S03]  /*0280*/  CS2R R10, SRZ ;  /* 0x00000000000a7805 */ /* 0x000fc6000001ff00 */
[----:B------:R-:W1:Y:S03]  /*0290*/  MUFU.SQRT R0, R6 ;  /* 0x0000000600007308 */ /* 0x000e660000002000 */
[----:B------:R2:W4:Y:S05]  /*02a0*/  @P3 LDG.E.EL.64 R10, desc[UR4][R18.64] ;  /* 0x00000004120a3981 */ /* 0x00052a000c2e1b00 */
[----:B------:R-:W2:Y:S01]  /*02b0*/  MUFU.SQRT R24, R24 ;  /* 0x0000001800187308 */ /* 0x000ea20000002000 */
[----:B-1----:R-:W-:Y:S02]  /*02c0*/  FSETP.GT.AND P5, PT, R0, 8.50705917302346158658e+37, PT ;  /* 0x7e8000000000780b */ /* 0x002fe40003fa4000 */
[----:B0-2---:R-:W-:-:S02]  /*02d0*/  FSETP.GT.AND P4, PT, R24, 8.50705917302346158658e+37, PT ;  /* 0x7e8000001800780b */ /* 0x005fc40003f84000 */
[----:B------:R-:W-:Y:S02]  /*02e0*/  FSETP.GEU.AND P6, PT, R24, 1.175494350822287508e-38, PT ;  /* 0x008000001800780b */ /* 0x000fe40003fce000 */
[C---:B------:R-:W-:Y:S02]  /*02f0*/  FSEL R25, R23.reuse, 1, P4 ;  /* 0x3f80000017197808 */ /* 0x040fe40002000000 */
[----:B------:R-:W-:-:S07]  /*0300*/  FSEL R23, R23, 1, P5 ;  /* 0x3f80000017177808 */ /* 0x000fce0002800000 */
[----:B------:R-:W-:Y:S02]  /*0310*/  @P4 FMUL R24, R24, 0.25 ;  /* 0x3e80000018184820 */ /* 0x000fe40000400000 */
[----:B------:R-:W-:Y:S02]  /*0320*/  @!P6 FMUL R25, R25, 16777216 ;  /* 0x4b8000001919e820 */ /* 0x000fe40000400000 */
[----:B------:R-:W-:Y:S01]  /*0330*/  @!P6 FMUL R24, R24, 16777216 ;  /* 0x4b8000001818e820 */ /* 0x000fe20000400000 */
[C---:B------:R-:W-:Y:S01]  /*0340*/  FSETP.GEU.AND P6, PT, R0.reuse, 1.175494350822287508e-38, PT ;  /* 0x008000000000780b */ /* 0x040fe20003fce000 */
[----:B------:R-:W-:Y:S01]  /*0350*/  @P5 FMUL R0, R0, 0.25 ;  /* 0x3e80000000005820 */ /* 0x000fe20000400000 */
[----:B------:R-:W-:Y:S02]  /*0360*/  ISETP.LT.AND P5, PT, R22, 0x121, !P0 ;  /* 0x000001211600780c */ /* 0x000fe400047a1270 */
[----:B------:R-:W-:-:S04]  /*0370*/  LOP3.LUT R6, R7, 0x80, RZ, 0xfc, !PT ;  /* 0x0000008007067812 */ /* 0x000fc800078efcff */
[----:B------:R-:W-:-:S07]  /*0380*/  ISETP.LT.AND P4, PT, R6, 0x121, !P0 ;  /* 0x000001210600780c */ /* 0x000fce0004781270 */
[----:B------:R5:W2:Y:S01]  /*0390*/  @P5 LDG.E.EL.64 R16, desc[UR4][R26.64] ;  /* 0x000000041a105981 */ /* 0x000aa2000c2e1b00 */
[----:B------:R-:W0:Y:S01]  /*03a0*/  MUFU.RCP R24, R24 ;  /* 0x0000001800187308 */ /* 0x000e220000001000 */
[----:B------:R-:W-:-:S04]  /*03b0*/  CS2R R18, SRZ ;  /* 0x0000000000127805 */ /* 0x000fc8000001ff00 */
[----:B------:R1:W2:Y:S01]  /*03c0*/  @P4 LDG.E.EL.64 R14, desc[UR4][R28.64] ;  /* 0x000000041c0e4981 */ /* 0x0002a2000c2e1b00 */
[C---:B-----5:R-:W-:Y:S02]  /*03d0*/  IMAD.WIDE R26, R4.reuse, 0x4, R12 ;  /* 0x00000004041a7825 */ /* 0x060fe400078e020c */
[----:B------:R-:W5:Y:S02]  /*03e0*/  LDC.64 R12, c[0x0][0x230] ;  /* 0x00008c00ff0c7b82 */ /* 0x000f640000000a00 */
[----:B-1----:R-:W-:Y:S01]  /*03f0*/  IMAD.WIDE R28, R4, 0x4, R20 ;  /* 0x00000004041c7825 */ /* 0x002fe200078e0214 */
[----:B------:R-:W-:-:S04]  /*0400*/  CS2R R20, SRZ ;  /* 0x0000000000147805 */ /* 0x000fc8000001ff00 */
[----:B------:R-:W3:Y:S04]  /*0410*/  @!P0 LDG.E.EL.64 R18, desc[UR4][R28.64] ;  /* 0x000000041c128981 */ /* 0x000ee8000c2e1b00 */
[----:B------:R0:W2:Y:S02]  /*0420*/  @!P0 LDG.E.EL.64 R20, desc[UR4][R26.64] ;  /* 0x000000041a148981 */ /* 0x0000a4000c2e1b00 */
[----:B0-----:R-:W-:Y:S01]  /*0430*/  FMUL R26, R24, R25 ;  /* 0x00000019181a7220 */ /* 0x001fe20000400000 */
[----:B-----5:R-:W-:Y:S01]  /*0440*/  IMAD.WIDE R24, R4, 0x4, R12 ;  /* 0x0000000404187825 */ /* 0x020fe200078e020c */
[----:B------:R-:W-:-:S06]  /*0450*/  CS2R R12, SRZ ;  /* 0x00000000000c7805 */ /* 0x000fcc000001ff00 */
[----:B------:R2:W5:Y:S01]  /*0460*/  @!P0 LDG.E.EL.64 R12, desc[UR4][R24.64] ;  /* 0x00000004180c8981 */ /* 0x000562000c2e1b00 */
[----:B------:R-:W-:Y:S01]  /*0470*/  @!P6 FMUL R0, R0, 16777216 ;  /* 0x4b8000000000e820 */ /* 0x000fe20000400000 */
[----:B------:R-:W-:-:S05]  /*0480*/  IMAD R28, R4, 0x121, R7 ;  /* 0x00000121041c7824 */ /* 0x000fca00078e0207 */
[----:B------:R-:W0:Y:S01]  /*0490*/  MUFU.RCP R0, R0 ;  /* 0x0000000000007308 */ /* 0x000e220000001000 */
[C---:B------:R-:W-:Y:S02]  /*04a0*/  IMAD R4, R3.reuse, 0x300, R4 ;  /* 0x0000030003047824 */ /* 0x040fe400078e0204 */
[----:B------:R-:W-:Y:S02]  /*04b0*/  IMAD R27, R3, 0x36300, R28 ;  /* 0x00036300031b7824 */ /* 0x000fe400078e021c */
[----:B------:R-:W-:-:S04]  /*04c0*/  @!P6 FMUL R23, R23, 16777216 ;  /* 0x4b8000001717e820 */ /* 0x000fc80000400000 */
[----:B0-----:R-:W-:Y:S01]  /*04d0*/  FMUL R23, R0, R23 ;  /* 0x0000001700177220 */ /* 0x001fe20000400000 */
[----:B---3--:R-:W-:Y:S01]  /*04e0*/  FADD R29, -R18, R8 ;  /* 0x00000008121d7221 */ /* 0x008fe20000000100 */
[----:B------:R-:W-:Y:S02]  /*04f0*/  IADD3 R8, R2, 0x1, RZ ;  /* 0x0000000102087810 */ /* 0x000fe40007ffe0ff */
[----:B------:R-:W0:Y:S01]  /*0500*/  LDC.64 R2, c[0x0][0x238] ;  /* 0x00008e00ff027b82 */ /* 0x000e220000000a00 */
[----:B------:R-:W-:Y:S02]  /*0510*/  FMUL R29, R26, R29 ;  /* 0x0000001d1a1d7220 */ /* 0x000fe40000400000 */
[C---:B------:R-:W-:Y:S01]  /*0520*/  IMAD.HI R0, R8.reuse, 0x2aaaaaab, RZ ;  /* 0x2aaaaaab08007827 */ /* 0x040fe200078e02ff */
[----:B------:R-:W-:-:S03]  /*0530*/  ISETP.GE.AND P0, PT, R8, 0x600, PT ;  /* 0x000006000800780c */ /* 0x000fc60003f06270 */
[----:B--2---:R-:W-:Y:S01]  /*0540*/  FADD R25, -R18, R14 ;  /* 0x0000000e12197221 */ /* 0x004fe20000000100 */
[----:B-----5:R-:W-:-:S05]  /*0550*/  FFMA R29, R29, R20, R12 ;  /* 0x000000141d1d7223 */ /* 0x020fca000000000c */
[----:B------:R-:W-:-:S04]  /*0560*/  FSETP.GEU.AND P6, PT, R29, RZ, PT ;  /* 0x000000ff1d00720b */ /* 0x000fc80003fce000 */
[----:B------:R-:W-:Y:S01]  /*0570*/  SEL R24, R29, RZ, P6 ;  /* 0x000000ff1d187207 */ /* 0x000fe20003000000 */
[----:B----4-:R-:W-:Y:S01]  /*0580*/  FADD R29, -R18, R10 ;  /* 0x0000000a121d7221 */ /* 0x010fe20000000100 */
[----:B------:R-:W-:Y:S01]  /*0590*/  SHF.R.U32.HI R10, RZ, 0x1f, R0 ;  /* 0x0000001fff0a7819 */ /* 0x000fe20000011600 */
[----:B------:R-:W-:Y:S01]  /*05a0*/  FMUL R25, R26, R25 ;  /* 0x000000191a197220 */ /* 0x000fe20000400000 */
[----:B------:R-:W-:Y:S02]  /*05b0*/  ISETP.LT.AND P6, PT, R5, RZ, !P0 ;  /* 0x000000ff0500720c */ /* 0x000fe400047c1270 */
[----:B------:R-:W-:Y:S01]  /*05c0*/  LEA.HI.SX32 R0, R0, R10, 0x1a ;  /* 0x0000000a00007211 */ /* 0x000fe200078fd2ff */
[----:B------:R-:W-:Y:S01]  /*05d0*/  FADD R5, -R18, R16 ;  /* 0x0000001012057221 */ /* 0x000fe20000000100 */
[C---:B------:R-:W-:Y:S01]  /*05e0*/  FADD R18, -R19.reuse, R11 ;  /* 0x0000000b13127221 */ /* 0x040fe20000000100 */
[C---:B------:R-:W-:Y:S01]  /*05f0*/  FADD R14, -R19.reuse, R9 ;  /* 0x00000009130e7221 */ /* 0x040fe20000000100 */
[----:B------:R-:W-:Y:S01]  /*0600*/  FADD R16, -R19, R17 ;  /* 0x0000001113107221 */ /* 0x000fe20000000100 */
[----:B------:R-:W-:Y:S01]  /*0610*/  ISETP.LT.AND P1, PT, R8, 0x600, !P1 ;  /* 0x000006000800780c */ /* 0x000fe20004f21270 */
[----:B------:R-:W-:-:S02]  /*0620*/  IMAD R11, R0, -0x180, R8 ;  /* 0xfffffe80000b7824 */ /* 0x000fc400078e0208 */
[----:B0-----:R-:W-:-:S04]  /*0630*/  IMAD.WIDE R8, R27, 0x4, R2 ;  /* 0x000000041b087825 */ /* 0x001fc800078e0202 */
[-CC-:B------:R-:W-:Y:S01]  /*0640*/  FFMA R27, R25, R20.reuse, R12.reuse ;  /* 0x00000014191b7223 */ /* 0x180fe2000000000c */
[----:B------:R-:W-:Y:S02]  /*0650*/  IMAD R17, R4, 0x121, RZ ;  /* 0x0000012104117824 */ /* 0x000fe400078e02ff */
[----:B------:R-:W-:Y:S01]  /*0660*/  FMUL R25, R26, R5 ;  /* 0x000000051a197220 */ /* 0x000fe20000400000 */
[----:B------:R0:W-:Y:S01]  /*0670*/  @P2 STG.E desc[UR4][R8.64], R24 ;  /* 0x0000001808002986 */ /* 0x0001e2000c101904 */
[C---:B------:R-:W-:Y:S02]  /*0680*/  FSETP.GEU.AND P2, PT, R27.reuse, RZ, PT ;  /* 0x000000ff1b00720b */ /* 0x040fe40003f4e000 */
[----:B------:R-:W-:Y:S01]  /*0690*/  IADD3 R5, R6, R17, RZ ;  /* 0x0000001106057210 */ /* 0x000fe20007ffe0ff */
[----:B------:R-:W-:Y:S01]  /*06a0*/  IMAD R0, R0, 0x300, R11 ;  /* 0x0000030000007824 */ /* 0x000fe200078e020b */
[----:B------:R-:W-:Y:S01]  /*06b0*/  SEL R27, R27, RZ, P2 ;  /* 0x000000ff1b1b7207 */ /* 0x000fe20001000000 */
[----:B------:R-:W-:-:S02]  /*06c0*/  FFMA R25, R25, R20, R12 ;  /* 0x0000001419197223 */ /* 0x000fc4000000000c */
[----:B------:R-:W-:-:S04]  /*06d0*/  IMAD.WIDE R4, R5, 0x4, R2 ;  /* 0x0000000405047825 */ /* 0x000fc800078e0202 */
[----:B------:R-:W-:Y:S01]  /*06e0*/  FADD R10, -R19, R15 ;  /* 0x0000000f130a7221 */ /* 0x000fe20000000100 */
[----:B------:R-:W-:Y:S01]  /*06f0*/  LOP3.LUT R15, R7, 0x180, RZ, 0xfc, !PT ;  /* 0x00000180070f7812 */ /* 0x000fe200078efcff */
[----:B------:R-:W-:Y:S01]  /*0700*/  IMAD R0, R0, 0x121, RZ ;  /* 0x0000012100007824 */ /* 0x000fe200078e02ff */
[----:B------:R-:W-:Y:S01]  /*0710*/  IADD3 R19, R22, R17, RZ ;  /* 0x0000001116137210 */ /* 0x000fe20007ffe0ff */
[----:B------:R1:W-:Y:S01]  /*0720*/  @P4 STG.E desc[UR4][R4.64], R27 ;  /* 0x0000001b04004986 */ /* 0x0003e2000c101904 */
[----:B------:R-:W-:Y:S01]  /*0730*/  FMUL R29, R26, R29 ;  /* 0x0000001d1a1d7220 */ /* 0x000fe20000400000 */
[----:B------:R-:W-:Y:S01]  /*0740*/  FSETP.GEU.AND P4, PT, R25, RZ, PT ;  /* 0x000000ff1900720b */ /* 0x000fe20003f8e000 */
[----:B------:R-:W-:Y:S01]  /*0750*/  FMUL R14, R23, R14 ;  /* 0x0000000e170e7220 */ /* 0x000fe20000400000 */
[----:B------:R-:W-:Y:S02]  /*0760*/  ISETP.LT.AND P2, PT, R22, 0x121, !P0 ;  /* 0x000001211600780c */ /* 0x000fe40004741270 */
[----:B------:R-:W-:-:S02]  /*0770*/  ISETP.LT.AND P0, PT, R6, 0x121, !P0 ;  /* 0x000001210600780c */ /* 0x000fc40004701270 */
[----:B------:R-:W-:Y:S01]  /*0780*/  IADD3 R11, R6, R0, RZ ;  /* 0x00000000060b7210 */ /* 0x000fe20007ffe0ff */
[----:B------:R-:W-:Y:S01]  /*0790*/  FMUL R6, R23, R18 ;  /* 0x0000001217067220 */ /* 0x000fe20000400000 */
[----:B------:R-:W-:Y:S01]  /*07a0*/  IADD3 R17, R15, R17, RZ ;  /* 0x000000110f117210 */ /* 0x000fe20007ffe0ff */
[----:B------:R-:W-:Y:S01]  /*07b0*/  FFMA R29, R29, R20, R12 ;  /* 0x000000141d1d7223 */ /* 0x000fe2000000000c */
[----:B------:R-:W-:Y:S01]  /*07c0*/  IADD3 R7, R7, R0, RZ ;  /* 0x0000000007077210 */ /* 0x000fe20007ffe0ff */
[----:B------:R-:W-:Y:S01]  /*07d0*/  IMAD.WIDE R18, R19, 0x4, R2 ;  /* 0x0000000413127825 */ /* 0x000fe200078e0202 */
[----:B0-----:R-:W-:-:S03]  /*07e0*/  IADD3 R9, R22, R0, RZ ;  /* 0x0000000016097210 */ /* 0x001fc60007ffe0ff */
[-CC-:B------:R-:W-:Y:S01]  /*07f0*/  FFMA R14, R14, R21.reuse, R13.reuse ;  /* 0x000000150e0e7223 */ /* 0x180fe2000000000d */
[----:B------:R-:W-:Y:S01]  /*0800*/  IADD3 R15, R15, R0, RZ ;  /* 0x000000000f0f7210 */ /* 0x000fe20007ffe0ff */
[----:B------:R-:W-:Y:S01]  /*0810*/  FMUL R0, R23, R10 ;  /* 0x0000000a17007220 */ /* 0x000fe20000400000 */
[----:B------:R-:W-:Y:S01]  /*0820*/  SEL R25, R25, RZ, P4 ;  /* 0x000000ff19197207 */ /* 0x000fe20002000000 */
[----:B------:R-:W-:Y:S01]  /*0830*/  FMUL R8, R23, R16 ;  /* 0x0000001017087220 */ /* 0x000fe20000400000 */
[----:B------:R-:W-:Y:S01]  /*0840*/  FSETP.GEU.AND P4, PT, R29, RZ, PT ;  /* 0x000000ff1d00720b */ /* 0x000fe20003f8e000 */
[-CC-:B------:R-:W-:Y:S02]  /*0850*/  FFMA R0, R0, R21.reuse, R13.reuse ;  /* 0x0000001500007223 */ /* 0x180fe4000000000d */
[----:B------:R0:W-:Y:S01]  /*0860*/  @P5 STG.E desc[UR4][R18.64], R25 ;  /* 0x0000001912005986 */ /* 0x0001e2000c101904 */
[----:B------:R-:W-:Y:S01]  /*0870*/  FFMA R8, R8, R21, R13 ;  /* 0x0000001508087223 */ /* 0x000fe2000000000d */
[----:B------:R-:W-:Y:S01]  /*0880*/  FSETP.GEU.AND P5, PT, R14, RZ, PT ;  /* 0x000000ff0e00720b */ /* 0x000fe20003fae000 */
[----:B-1----:R-:W-:Y:S01]  /*0890*/  IMAD.WIDE R4, R17, 0x4, R2 ;  /* 0x0000000411047825 */ /* 0x002fe200078e0202 */
[----:B------:R-:W-:-:S02]  /*08a0*/  SEL R29, R29, RZ, P4 ;  /* 0x000000ff1d1d7207 */ /* 0x000fc40002000000 */
[----:B------:R-:W-:Y:S02]  /*08b0*/  FSETP.GEU.AND P4, PT, R0, RZ, PT ;  /* 0x000000ff0000720b */ /* 0x000fe40003f8e000 */
[----:B------:R-:W-:Y:S01]  /*08c0*/  SEL R17, R14, RZ, P5 ;  /* 0x000000ff0e117207 */ /* 0x000fe20002800000 */
[----:B------:R-:W-:Y:S01]  /*08d0*/  FFMA R21, R6, R21, R13 ;  /* 0x0000001506157223 */ /* 0x000fe2000000000d */
[----:B------:R-:W-:Y:S01]  /*08e0*/  FSETP.GEU.AND P5, PT, R8, RZ, PT ;  /* 0x000000ff0800720b */ /* 0x000fe20003fae000 */
[----:B------:R-:W-:-:S04]  /*08f0*/  IMAD.WIDE R6, R7, 0x4, R2 ;  /* 0x0000000407067825 */ /* 0x000fc800078e0202 */
[----:B------:R-:W-:-:S04]  /*0900*/  IMAD.WIDE R10, R11, 0x4, R2 ;  /* 0x000000040b0a7825 */ /* 0x000fc800078e0202 */
[----:B------:R-:W-:Y:S01]  /*0910*/  IMAD.WIDE R12, R9, 0x4, R2 ;  /* 0x00000004090c7825 */ /* 0x000fe200078e0202 */
[----:B------:R-:W-:-:S03]  /*0920*/  SEL R9, R0, RZ, P4 ;  /* 0x000000ff00097207 */ /* 0x000fc60002000000 */
[----:B------:R-:W-:Y:S01]  /*0930*/  IMAD.WIDE R2, R15, 0x4, R2 ;  /* 0x000000040f027825 */ /* 0x000fe200078e0202 */
[----:B------:R-:W-:Y:S01]  /*0940*/  SEL R15, R8, RZ, P5 ;  /* 0x000000ff080f7207 */ /* 0x000fe20002800000 */
[----:B------:R0:W-:Y:S01]  /*0950*/  @P3 STG.E desc[UR4][R4.64], R29 ;  /* 0x0000001d04003986 */ /* 0x0001e2000c101904 */
[----:B------:R-:W-:-:S03]  /*0960*/  FSETP.GEU.AND P3, PT, R21, RZ, PT ;  /* 0x000000ff1500720b */ /* 0x000fc60003f6e000 */
[----:B------:R0:W-:Y:S04]  /*0970*/  @P1 STG.E desc[UR4][R6.64], R17 ;  /* 0x0000001106001986 */ /* 0x0001e8000c101904 */
[----:B------:R0:W-:Y:S01]  /*0980*/  @P0 STG.E desc[UR4][R10.64], R9 ;  /* 0x000000090a000986 */ /* 0x0001e2000c101904 */
[----:B------:R-:W-:-:S03]  /*0990*/  SEL R21, R21, RZ, P3 ;  /* 0x000000ff15157207 */ /* 0x000fc60001800000 */
[----:B------:R0:W-:Y:S02]  /*09a0*/  @P2 STG.E desc[UR4][R12.64], R15 ;  /* 0x0000000f0c002986 */ /* 0x0001e4000c101904 */
[----:B0-----:R-:W-:Y:S05]  /*09b0*/  @!P6 EXIT ;  /* 0x000000000000e94d */ /* 0x001fea0003800000 */
[----:B------:R-:W-:Y:S01]  /*09c0*/  STG.E desc[UR4][R2.64], R21 ;  /* 0x0000001502007986 */ /* 0x000fe2000c101904 */
[----:B------:R-:W-:Y:S05]  /*09d0*/  EXIT ;  /* 0x000000000000794d */ /* 0x000fea0003800000 */
.L_x_0:
[----:B------:R-:W-:-:S00]  /*09e0*/  BRA `(.L_x_0) ;  /* 0xfffffffc00fc7947 */ /* 0x000fc0000383ffff */
[----:B------:R-:W-:-:S00]  /*09f0*/  NOP ;  /* 0x0000000000007918 */ /* 0x000fc00000000000 */
        /* <DEDUP_REMOVED lines=8> */
.L_x_1:


//--------------------- .nv.global.init           --------------------------
	.section	.nv.global.init,"aw",@progbits
.nv.global.init:
	.type		_$_str,@object
	.size		_$_str,(_$_str_$_2 - _$_str)
_$_str:
        /*0000*/ 	.byte	0x5f, 0x5f, 0x43, 0x55, 0x44, 0x41, 0x5f, 0x46, 0x54, 0x5a, 0x00
	.type		_$_str_$_2,@object
	.size		_$_str_$_2,(.L_1 - _$_str_$_2)
_$_str_$_2:
        /*000b*/ 	.byte	0x5f, 0x5f, 0x43, 0x55, 0x44, 0x41, 0x5f, 0x50, 0x52, 0x45, 0x43, 0x5f, 0x53, 0x51, 0x52, 0x54
        /*001b*/ 	.byte	0x00
.L_1:


//--------------------- .nv.constant0.triton_poi_fused__native_batch_norm_legit_no_training_relu_34 --------------------------
	.section	.nv.constant0.triton_poi_fused__native_batch_norm_legit_no_training_relu_34,"a",@progbits
	.sectionflags	@""
	.align	4
.nv.constant0.triton_poi_fused__native_batch_norm_legit_no_training_relu_34:
	.zero		584
